	.headerflags	@"EF_CUDA_TEXMODE_UNIFIED EF_CUDA_64BIT_ADDRESS EF_CUDA_ACCELERATORS EF_CUDA_SM90 EF_CUDA_VIRTUAL_SM(EF_CUDA_SM90)"
	.elftype	@"ET_EXEC"


//--------------------- .nv.info                  --------------------------
	.section	.nv.info,"",@"SHT_CUDA_INFO"
	.align	4


	//----- nvinfo : EIATTR_REGCOUNT
	.align		4
        /*0000*/ 	.byte	0x04, 0x2f
        /*0002*/ 	.short	(.L_3 - .L_2)
	.align		4
.L_2:
        /*0004*/ 	.word	index@(triton_poi_fused__native_batch_norm_legit_no_training_relu_5)
        /*0008*/ 	.word	0x00000012


	//----- nvinfo : EIATTR_MIN_STACK_SIZE
	.align		4
.L_3:
        /*000c*/ 	.byte	0x04, 0x12
        /*000e*/ 	.short	(.L_5 - .L_4)
	.align		4
.L_4:
        /*0010*/ 	.word	index@(triton_poi_fused__native_batch_norm_legit_no_training_relu_5)
        /*0014*/ 	.word	0x00000000


	//----- nvinfo : EIATTR_FRAME_SIZE
	.align		4
.L_5:
        /*0018*/ 	.byte	0x04, 0x11
        /*001a*/ 	.short	(.L_7 - .L_6)
	.align		4
.L_6:
        /*001c*/ 	.word	index@(triton_poi_fused__native_batch_norm_legit_no_training_relu_5)
        /*0020*/ 	.word	0x00000000


	//----- nvinfo : EIATTR_MIN_STACK_SIZE
	.align		4
.L_7:
        /*0024*/ 	.byte	0x04, 0x12
        /*0026*/ 	.short	(.L_9 - .L_8)
	.align		4
.L_8:
        /*0028*/ 	.word	index@(triton_poi_fused__native_batch_norm_legit_no_training_relu_5)
        /*002c*/ 	.word	0x00000000
.L_9:


//--------------------- .nv.info.triton_poi_fused__native_batch_norm_legit_no_training_relu_5 --------------------------
	.section	.nv.info.triton_poi_fused__native_batch_norm_legit_no_training_relu_5,"",@"SHT_CUDA_INFO"
	.sectionflags	@""
	.align	4


	//----- nvinfo : EIATTR_CUDA_API_VERSION
	.align		4
        /*0000*/ 	.byte	0x04, 0x37
        /*0002*/ 	.short	(.L_11 - .L_10)
.L_10:
        /*0004*/ 	.word	0x0000007c


	//----- nvinfo : EIATTR_KPARAM_INFO
	.align		4
.L_11:
        /*0008*/ 	.byte	0x04, 0x17
        /*000a*/ 	.short	(.L_13 - .L_12)
.L_12:
        /*000c*/ 	.word	0x00000000
        /*0010*/ 	.short	0x0006
        /*0012*/ 	.short	0x0030
        /*0014*/ 	.byte	0x00, 0xf0, 0x11, 0x00


	//----- nvinfo : EIATTR_KPARAM_INFO
	.align		4
.L_13:
        /*0018*/ 	.byte	0x04, 0x17
        /*001a*/ 	.short	(.L_15 - .L_14)
.L_14:
        /*001c*/ 	.word	0x00000000
        /*0020*/ 	.short	0x0005
        /*0022*/ 	.short	0x0028
        /*0024*/ 	.byte	0x00, 0xf4, 0x21, 0x00


	//----- nvinfo : EIATTR_KPARAM_INFO
	.align		4
.L_15:
        /*0028*/ 	.byte	0x04, 0x17
        /*002a*/ 	.short	(.L_17 - .L_16)
.L_16:
        /*002c*/ 	.word	0x00000000
        /*0030*/ 	.short	0x0004
        /*0032*/ 	.short	0x0020
        /*0034*/ 	.byte	0x00, 0xf4, 0x21, 0x00


	//----- nvinfo : EIATTR_KPARAM_INFO
	.align		4
.L_17:
        /*0038*/ 	.byte	0x04, 0x17
        /*003a*/ 	.short	(.L_19 - .L_18)
.L_18:
        /*003c*/ 	.word	0x00000000
        /*0040*/ 	.short	0x0003
        /*0042*/ 	.short	0x0018
        /*0044*/ 	.byte	0x00, 0xf4, 0x21, 0x00


	//----- nvinfo : EIATTR_KPARAM_INFO
	.align		4
.L_19:
        /*0048*/ 	.byte	0x04, 0x17
        /*004a*/ 	.short	(.L_21 - .L_20)
.L_20:
        /*004c*/ 	.word	0x00000000
        /*0050*/ 	.short	0x0002
        /*0052*/ 	.short	0x0010
        /*0054*/ 	.byte	0x00, 0xf4, 0x21, 0x00


	//----- nvinfo : EIATTR_KPARAM_INFO
	.align		4
.L_21:
        /*0058*/ 	.byte	0x04, 0x17
        /*005a*/ 	.short	(.L_23 - .L_22)
.L_22:
        /*005c*/ 	.word	0x00000000
        /*0060*/ 	.short	0x0001
        /*0062*/ 	.short	0x0008
        /*0064*/ 	.byte	0x00, 0xf4, 0x21, 0x00


	//----- nvinfo : EIATTR_KPARAM_INFO
	.align		4
.L_23:
        /*0068*/ 	.byte	0x04, 0x17
        /*006a*/ 	.short	(.L_25 - .L_24)
.L_24:
        /*006c*/ 	.word	0x00000000
        /*0070*/ 	.short	0x0000
        /*0072*/ 	.short	0x0000
        /*0074*/ 	.byte	0x00, 0xf4, 0x21, 0x00


	//----- nvinfo : EIATTR_SPARSE_MMA_MASK
	.align		4
.L_25:
        /*0078*/ 	.byte	0x03, 0x50
        /*007a*/ 	.short	0x0000


	//----- nvinfo : EIATTR_MAXREG_COUNT
	.align		4
        /*007c*/ 	.byte	0x03, 0x1b
        /*007e*/ 	.short	0x00ff


	//----- nvinfo : EIATTR_EXIT_INSTR_OFFSETS
	.align		4
        /*0080*/ 	.byte	0x04, 0x1c
        /*0082*/ 	.short	(.L_27 - .L_26)


	//   ....[0]....
.L_26:
        /*0084*/ 	.word	0x000003d0


	//----- nvinfo : EIATTR_REQNTID
	.align		4
.L_27:
        /*0088*/ 	.byte	0x04, 0x10
        /*008a*/ 	.short	(.L_29 - .L_28)
.L_28:
        /*008c*/ 	.word	0x00000100
        /*0090*/ 	.word	0x00000001
        /*0094*/ 	.word	0x00000001


	//----- nvinfo : EIATTR_CBANK_PARAM_SIZE
	.align		4
.L_29:
        /*0098*/ 	.byte	0x03, 0x19
        /*009a*/ 	.short	0x0034


	//----- nvinfo : EIATTR_PARAM_CBANK
	.align		4
        /*009c*/ 	.byte	0x04, 0x0a
        /*009e*/ 	.short	(.L_31 - .L_30)
	.align		4
.L_30:
        /*00a0*/ 	.word	index@(.nv.constant0.triton_poi_fused__native_batch_norm_legit_no_training_relu_5)
        /*00a4*/ 	.short	0x0210
        /*00a6*/ 	.short	0x0034


	//----- nvinfo : EIATTR_SW_WAR
	.align		4
.L_31:
        /*00a8*/ 	.byte	0x04, 0x36
        /*00aa*/ 	.short	(.L_33 - .L_32)
.L_32:
        /*00ac*/ 	.word	0x00000008
.L_33:


//--------------------- .nv.callgraph             --------------------------
	.section	.nv.callgraph,"",@"SHT_CUDA_CALLGRAPH"
	.align	4
	.sectionentsize	8
	.align		4
        /*0000*/ 	.word	0x00000000
	.align		4
        /*0004*/ 	.word	0xffffffff
	.align		4
        /*0008*/ 	.word	0x00000000
	.align		4
        /*000c*/ 	.word	0xfffffffe
	.align		4
        /*0010*/ 	.word	0x00000000
	.align		4
        /*0014*/ 	.word	0xfffffffd
	.align		4
        /*0018*/ 	.word	0x00000000
	.align		4
        /*001c*/ 	.word	0xfffffffc


//--------------------- .nv.constant4             --------------------------
	.section	.nv.constant4,"a",@progbits
	.align	8
	.align		8
.nv.constant4:
        /*0000*/ 	.dword	_$_str
	.align		8
        /*0008*/ 	.dword	_$_str_$_2


//--------------------- .text.triton_poi_fused__native_batch_norm_legit_no_training_relu_5 --------------------------
	.section	.text.triton_poi_fused__native_batch_norm_legit_no_training_relu_5,"ax",@progbits
	.align	128
        .global         triton_poi_fused__native_batch_norm_legit_no_training_relu_5
        .type           triton_poi_fused__native_batch_norm_legit_no_training_relu_5,@function
        .size           triton_poi_fused__native_batch_norm_legit_no_training_relu_5,(.L_x_1 - triton_poi_fused__native_batch_norm_legit_no_training_relu_5)
        .other          triton_poi_fused__native_batch_norm_legit_no_training_relu_5,@"STO_CUDA_ENTRY STV_DEFAULT"
triton_poi_fused__native_batch_norm_legit_no_training_relu_5:
.text.triton_poi_fused__native_batch_norm_legit_no_training_relu_5:
[----:B------:R-:W-:Y:S01]  /*0000*/  LDC R1, c[0x0][0x28] ;  /* 0x00000a00ff017b82 */ /* 0x000fe20000000800 */
[----:B------:R-:W1:Y:S07]  /*0010*/  S2R R0, SR_TID.X ;  /* 0x0000000000007919 */ /* 0x000e6e0000002100 */
[----:B------:R-:W2:Y:S01]  /*0020*/  LDC.64 R2, c[0x0][0x220] ;  /* 0x00008800ff027b82 */ /* 0x000ea20000000a00 */
[----:B------:R-:W-:Y:S01]  /*0030*/  ULDC.64 UR4, c[0x0][0x208] ;  /* 0x0000820000047ab9 */ /* 0x000fe20000000a00 */
[----:B------:R-:W3:Y:S06]  /*0040*/  S2R R7, SR_CTAID.X ;  /* 0x0000000000077919 */ /* 0x000eec0000002500 */
[----:B------:R-:W4:Y:S08]  /*0050*/  LDC.64 R8, c[0x0][0x228] ;  /* 0x00008a00ff087b82 */ /* 0x000f300000000a00 */
[----:B------:R-:W5:Y:S01]  /*0060*/  LDC.64 R10, c[0x0][0x230] ;  /* 0x00008c00ff0a7b82 */ /* 0x000f620000000a00 */
[----:B-1----:R-:W-:-:S02]  /*0070*/  SHF.L.U32 R0, R0, 0x1, RZ ;  /* 0x0000000100007819 */ /* 0x002fc400000006ff */
[----:B---3--:R-:W-:Y:S02]  /*0080*/  SHF.R.S32.HI R5, RZ, 0x16, R7 ;  /* 0x00000016ff057819 */ /* 0x008fe40000011407 */
[----:B------:R-:W-:Y:S02]  /*0090*/  LOP3.LUT R0, R0, 0x1fe, RZ, 0xc0, !PT ;  /* 0x000001fe00007812 */ /* 0x000fe400078ec0ff */
[----:B------:R-:W-:Y:S02]  /*00a0*/  SGXT R5, R5, 0x1 ;  /* 0x000000010505781a */ /* 0x000fe40000000200 */
[----:B------:R-:W-:Y:S02]  /*00b0*/  LEA R0, R7, R0, 0x9 ;  /* 0x0000000007007211 */ /* 0x000fe400078e48ff */
[----:B------:R-:W1:Y:S02]  /*00c0*/  LDC.64 R6, c[0x0][0x218] ;  /* 0x00008600ff067b82 */ /* 0x000e640000000a00 */
[----:B------:R-:W-:-:S04]  /*00d0*/  LEA.HI R5, R5, R0, RZ, 0x7 ;  /* 0x0000000005057211 */ /* 0x000fc800078f38ff */
[----:B------:R-:W-:-:S04]  /*00e0*/  LOP3.LUT R5, R5, 0xffffff80, RZ, 0xc0, !PT ;  /* 0xffffff8005057812 */ /* 0x000fc800078ec0ff */
[----:B------:R-:W-:Y:S02]  /*00f0*/  IADD3 R13, R0, -R5, RZ ;  /* 0x80000005000d7210 */ /* 0x000fe40007ffe0ff */
[----:B------:R-:W3:Y:S03]  /*0100*/  LDC.64 R4, c[0x0][0x210] ;  /* 0x00008400ff047b82 */ /* 0x000ee60000000a00 */
[----:B--2---:R-:W-:-:S06]  /*0110*/  IMAD.WIDE R2, R13, 0x4, R2 ;  /* 0x000000040d027825 */ /* 0x004fcc00078e0202 */
[----:B------:R-:W2:Y:S01]  /*0120*/  LDG.E.EL.64 R2, desc[UR4][R2.64] ;  /* 0x0000000402027981 */ /* 0x000ea2000c2e1b00 */
[----:B-1----:R-:W-:-:S04]  /*0130*/  IMAD.WIDE R6, R13, 0x4, R6 ;  /* 0x000000040d067825 */ /* 0x002fc800078e0206 */
[C---:B----4-:R-:W-:Y:S02]  /*0140*/  IMAD.WIDE R8, R13.reuse, 0x4, R8 ;  /* 0x000000040d087825 */ /* 0x050fe400078e0208 */
[----:B------:R-:W4:Y:S02]  /*0150*/  LDG.E.EL.64 R6, desc[UR4][R6.64] ;  /* 0x0000000406067981 */ /* 0x000f24000c2e1b00 */
[----:B-----5:R-:W-:Y:S02]  /*0160*/  IMAD.WIDE R10, R13, 0x4, R10 ;  /* 0x000000040d0a7825 */ /* 0x020fe400078e020a */
[----:B------:R-:W5:Y:S02]  /*0170*/  LDG.E.EL.64 R8, desc[UR4][R8.64] ;  /* 0x0000000408087981 */ /* 0x000f64000c2e1b00 */
[----:B---3--:R-:W-:Y:S02]  /*0180*/  IMAD.WIDE R4, R0, 0x4, R4 ;  /* 0x0000000400047825 */ /* 0x008fe400078e0204 */
[----:B------:R-:W5:Y:S04]  /*0190*/  LDG.E.EL.64 R10, desc[UR4][R10.64] ;  /* 0x000000040a0a7981 */ /* 0x000f68000c2e1b00 */
[----:B------:R-:W4:Y:S01]  /*01a0*/  LDG.E.64 R4, desc[UR4][R4.64] ;  /* 0x0000000404047981 */ /* 0x000f22000c1e1b00 */
[----:B------:R-:W-:Y:S01]  /*01b0*/  HFMA2.MMA R14, -RZ, RZ, 1.625, 0 ;  /* 0x3e800000ff0e7435 */ /* 0x000fe200000001ff */
[----:B--2---:R-:W-:Y:S01]  /*01c0*/  FADD R2, R2, 9.9999997473787516356e-06 ;  /* 0x3727c5ac02027421 */ /* 0x004fe20000000000 */
[----:B------:R-:W-:-:S03]  /*01d0*/  FADD R3, R3, 9.9999997473787516356e-06 ;  /* 0x3727c5ac03037421 */ /* 0x000fc60000000000 */
[----:B------:R-:W1:Y:S08]  /*01e0*/  MUFU.SQRT R12, R2 ;  /* 0x00000002000c7308 */ /* 0x000e700000002000 */
[----:B------:R2:W3:Y:S01]  /*01f0*/  MUFU.SQRT R13, R3 ;  /* 0x00000003000d7308 */ /* 0x0004e20000002000 */
[C---:B-1----:R-:W-:Y:S02]  /*0200*/  FSETP.GT.AND P0, PT, R12.reuse, 8.50705917302346158658e+37, PT ;  /* 0x7e8000000c00780b */ /* 0x042fe40003f04000 */
[----:B------:R-:W-:Y:S01]  /*0210*/  FSETP.GEU.AND P2, PT, R12, 1.175494350822287508e-38, PT ;  /* 0x008000000c00780b */ /* 0x000fe20003f4e000 */
[----:B--2---:R-:W1:Y:S01]  /*0220*/  LDC.64 R2, c[0x0][0x238] ;  /* 0x00008e00ff027b82 */ /* 0x004e620000000a00 */
[----:B---3--:R-:W-:-:S02]  /*0230*/  FSETP.GT.AND P1, PT, R13, 8.50705917302346158658e+37, PT ;  /* 0x7e8000000d00780b */ /* 0x008fc40003f24000 */
[----:B------:R-:W-:-:S07]  /*0240*/  FSETP.GEU.AND P3, PT, R13, 1.175494350822287508e-38, PT ;  /* 0x008000000d00780b */ /* 0x000fce0003f6e000 */
[----:B------:R-:W-:-:S04]  /*0250*/  @P0 FMUL R12, R12, 0.25 ;  /* 0x3e8000000c0c0820 */ /* 0x000fc80000400000 */
[----:B------:R-:W-:Y:S01]  /*0260*/  @!P2 FMUL R12, R12, 16777216 ;  /* 0x4b8000000c0ca820 */ /* 0x000fe20000400000 */
[----:B------:R-:W-:-:S04]  /*0270*/  @P1 FMUL R13, R13, 0.25 ;  /* 0x3e8000000d0d1820 */ /* 0x000fc80000400000 */
[----:B------:R-:W-:Y:S01]  /*0280*/  @!P3 FMUL R13, R13, 16777216 ;  /* 0x4b8000000d0db820 */ /* 0x000fe20000400000 */
[----:B------:R-:W2:Y:S01]  /*0290*/  MUFU.RCP R12, R12 ;  /* 0x0000000c000c7308 */ /* 0x000ea20000001000 */
[----:B------:R-:W-:-:S07]  /*02a0*/  FSEL R15, R14, 1, P0 ;  /* 0x3f8000000e0f7808 */ /* 0x000fce0000000000 */
[----:B------:R-:W3:Y:S01]  /*02b0*/  MUFU.RCP R13, R13 ;  /* 0x0000000d000d7308 */ /* 0x000ee20000001000 */
[----:B------:R-:W-:Y:S01]  /*02c0*/  FSEL R14, R14, 1, P1 ;  /* 0x3f8000000e0e7808 */ /* 0x000fe20000800000 */
[----:B------:R-:W-:-:S04]  /*02d0*/  @!P2 FMUL R15, R15, 16777216 ;  /* 0x4b8000000f0fa820 */ /* 0x000fc80000400000 */
[----:B------:R-:W-:Y:S01]  /*02e0*/  @!P3 FMUL R14, R14, 16777216 ;  /* 0x4b8000000e0eb820 */ /* 0x000fe20000400000 */
[----:B----4-:R-:W-:Y:S01]  /*02f0*/  FADD R5, R5, -R7 ;  /* 0x8000000705057221 */ /* 0x010fe20000000000 */
[----:B------:R-:W-:Y:S01]  /*0300*/  FADD R4, R4, -R6 ;  /* 0x8000000604047221 */ /* 0x000fe20000000000 */
[----:B--2---:R-:W-:Y:S01]  /*0310*/  FMUL R15, R12, R15 ;  /* 0x0000000f0c0f7220 */ /* 0x004fe20000400000 */
[----:B---3--:R-:W-:-:S03]  /*0320*/  FMUL R14, R13, R14 ;  /* 0x0000000e0d0e7220 */ /* 0x008fc60000400000 */
[----:B------:R-:W-:Y:S01]  /*0330*/  FMUL R15, R4, R15 ;  /* 0x0000000f040f7220 */ /* 0x000fe20000400000 */
[----:B------:R-:W-:-:S03]  /*0340*/  FMUL R14, R5, R14 ;  /* 0x0000000e050e7220 */ /* 0x000fc60000400000 */
[----:B-----5:R-:W-:Y:S01]  /*0350*/  FFMA R8, R8, R15, R10 ;  /* 0x0000000f08087223 */ /* 0x020fe2000000000a */
[----:B------:R-:W-:-:S04]  /*0360*/  FFMA R9, R9, R14, R11 ;  /* 0x0000000e09097223 */ /* 0x000fc8000000000b */
[----:B------:R-:W-:Y:S02]  /*0370*/  FSETP.GEU.AND P0, PT, R8, RZ, PT ;  /* 0x000000ff0800720b */ /* 0x000fe40003f0e000 */
[C---:B------:R-:W-:Y:S01]  /*0380*/  FSETP.GEU.AND P1, PT, R9.reuse, RZ, PT ;  /* 0x000000ff0900720b */ /* 0x040fe20003f2e000 */
[----:B-1----:R-:W-:Y:S01]  /*0390*/  IMAD.WIDE R2, R0, 0x4, R2 ;  /* 0x0000000400027825 */ /* 0x002fe200078e0202 */
[----:B------:R-:W-:Y:S02]  /*03a0*/  FSEL R8, R8, RZ, P0 ;  /* 0x000000ff08087208 */ /* 0x000fe40000000000 */
[----:B------:R-:W-:-:S05]  /*03b0*/  FSEL R9, R9, RZ, P1 ;  /* 0x000000ff09097208 */ /* 0x000fca0000800000 */
[----:B------:R-:W-:Y:S01]  /*03c0*/  STG.E.64 desc[UR4][R2.64], R8 ;  /* 0x0000000802007986 */ /* 0x000fe2000c101b04 */
[----:B------:R-:W-:Y:S05]  /*03d0*/  EXIT ;  /* 0x000000000000794d */ /* 0x000fea0003800000 */
.L_x_0:
[----:B------:R-:W-:-:S00]  /*03e0*/  BRA `(.L_x_0) ;  /* 0xfffffffc00fc7947 */ /* 0x000fc0000383ffff */
[----:B------:R-:W-:-:S00]  /*03f0*/  NOP ;  /* 0x0000000000007918 */ /* 0x000fc00000000000 */
        /* <DEDUP_REMOVED lines=8> */
.L_x_1:


//--------------------- .nv.global.init           --------------------------
	.section	.nv.global.init,"aw",@progbits
.nv.global.init:
	.type		_$_str,@object
	.size		_$_str,(_$_str_$_2 - _$_str)
_$_str:
        /*0000*/ 	.byte	0x5f, 0x5f, 0x43, 0x55, 0x44, 0x41, 0x5f, 0x46, 0x54, 0x5a, 0x00
	.type		_$_str_$_2,@object
	.size		_$_str_$_2,(.L_1 - _$_str_$_2)
_$_str_$_2:
        /*000b*/ 	.byte	0x5f, 0x5f, 0x43, 0x55, 0x44, 0x41, 0x5f, 0x50, 0x52, 0x45, 0x43, 0x5f, 0x53, 0x51, 0x52, 0x54
        /*001b*/ 	.byte	0x00
.L_1:


//--------------------- .nv.constant0.triton_poi_fused__native_batch_norm_legit_no_training_relu_5 --------------------------
	.section	.nv.constant0.triton_poi_fused__native_batch_norm_legit_no_training_relu_5,"a",@progbits
	.sectionflags	@""
	.align	4
.nv.constant0.triton_poi_fused__native_batch_norm_legit_no_training_relu_5:
	.zero		580
